	.headerflags	@"EF_CUDA_TEXMODE_UNIFIED EF_CUDA_64BIT_ADDRESS EF_CUDA_ACCELERATORS EF_CUDA_SM90 EF_CUDA_VIRTUAL_SM(EF_CUDA_SM90)"
	.elftype	@"ET_EXEC"


//--------------------- .nv.info                  --------------------------
	.section	.nv.info,"",@"SHT_CUDA_INFO"
	.align	4


	//----- nvinfo : EIATTR_REGCOUNT
	.align		4
        /*0000*/ 	.byte	0x04, 0x2f
        /*0002*/ 	.short	(.L_1 - .L_0)
	.align		4
.L_0:
        /*0004*/ 	.word	index@(triton_poi_fused_clone_2)
        /*0008*/ 	.word	0x00000010


	//----- nvinfo : EIATTR_MIN_STACK_SIZE
	.align		4
.L_1:
        /*000c*/ 	.byte	0x04, 0x12
        /*000e*/ 	.short	(.L_3 - .L_2)
	.align		4
.L_2:
        /*0010*/ 	.word	index@(triton_poi_fused_clone_2)
        /*0014*/ 	.word	0x00000000


	//----- nvinfo : EIATTR_FRAME_SIZE
	.align		4
.L_3:
        /*0018*/ 	.byte	0x04, 0x11
        /*001a*/ 	.short	(.L_5 - .L_4)
	.align		4
.L_4:
        /*001c*/ 	.word	index@(triton_poi_fused_clone_2)
        /*0020*/ 	.word	0x00000000


	//----- nvinfo : EIATTR_MIN_STACK_SIZE
	.align		4
.L_5:
        /*0024*/ 	.byte	0x04, 0x12
        /*0026*/ 	.short	(.L_7 - .L_6)
	.align		4
.L_6:
        /*0028*/ 	.word	index@(triton_poi_fused_clone_2)
        /*002c*/ 	.word	0x00000000
.L_7:


//--------------------- .nv.info.triton_poi_fused_clone_2 --------------------------
	.section	.nv.info.triton_poi_fused_clone_2,"",@"SHT_CUDA_INFO"
	.sectionflags	@""
	.align	4


	//----- nvinfo : EIATTR_CUDA_API_VERSION
	.align		4
        /*0000*/ 	.byte	0x04, 0x37
        /*0002*/ 	.short	(.L_9 - .L_8)
.L_8:
        /*0004*/ 	.word	0x0000007c


	//----- nvinfo : EIATTR_KPARAM_INFO
	.align		4
.L_9:
        /*0008*/ 	.byte	0x04, 0x17
        /*000a*/ 	.short	(.L_11 - .L_10)
.L_10:
        /*000c*/ 	.word	0x00000000
        /*0010*/ 	.short	0x0004
        /*0012*/ 	.short	0x001c
        /*0014*/ 	.byte	0x00, 0xf0, 0x11, 0x00


	//----- nvinfo : EIATTR_KPARAM_INFO
	.align		4
.L_11:
        /*0018*/ 	.byte	0x04, 0x17
        /*001a*/ 	.short	(.L_13 - .L_12)
.L_12:
        /*001c*/ 	.word	0x00000000
        /*0020*/ 	.short	0x0003
        /*0022*/ 	.short	0x0018
        /*0024*/ 	.byte	0x00, 0xf0, 0x11, 0x00


	//----- nvinfo : EIATTR_KPARAM_INFO
	.align		4
.L_13:
        /*0028*/ 	.byte	0x04, 0x17
        /*002a*/ 	.short	(.L_15 - .L_14)
.L_14:
        /*002c*/ 	.word	0x00000000
        /*0030*/ 	.short	0x0002
        /*0032*/ 	.short	0x0010
        /*0034*/ 	.byte	0x00, 0xf4, 0x21, 0x00


	//----- nvinfo : EIATTR_KPARAM_INFO
	.align		4
.L_15:
        /*0038*/ 	.byte	0x04, 0x17
        /*003a*/ 	.short	(.L_17 - .L_16)
.L_16:
        /*003c*/ 	.word	0x00000000
        /*0040*/ 	.short	0x0001
        /*0042*/ 	.short	0x0008
        /*0044*/ 	.byte	0x00, 0xf4, 0x21, 0x00


	//----- nvinfo : EIATTR_KPARAM_INFO
	.align		4
.L_17:
        /*0048*/ 	.byte	0x04, 0x17
        /*004a*/ 	.short	(.L_19 - .L_18)
.L_18:
        /*004c*/ 	.word	0x00000000
        /*0050*/ 	.short	0x0000
        /*0052*/ 	.short	0x0000
        /*0054*/ 	.byte	0x00, 0xf4, 0x21, 0x00


	//----- nvinfo : EIATTR_SPARSE_MMA_MASK
	.align		4
.L_19:
        /*0058*/ 	.byte	0x03, 0x50
        /*005a*/ 	.short	0x0000


	//----- nvinfo : EIATTR_MAXREG_COUNT
	.align		4
        /*005c*/ 	.byte	0x03, 0x1b
        /*005e*/ 	.short	0x00ff


	//----- nvinfo : EIATTR_EXIT_INSTR_OFFSETS
	.align		4
        /*0060*/ 	.byte	0x04, 0x1c
        /*0062*/ 	.short	(.L_21 - .L_20)


	//   ....[0]....
.L_20:
        /*0064*/ 	.word	0x00000330


	//   ....[1]....
        /*0068*/ 	.word	0x00000390


	//----- nvinfo : EIATTR_REQNTID
	.align		4
.L_21:
        /*006c*/ 	.byte	0x04, 0x10
        /*006e*/ 	.short	(.L_23 - .L_22)
.L_22:
        /*0070*/ 	.word	0x00000020
        /*0074*/ 	.word	0x00000001
        /*0078*/ 	.word	0x00000001


	//----- nvinfo : EIATTR_CBANK_PARAM_SIZE
	.align		4
.L_23:
        /*007c*/ 	.byte	0x03, 0x19
        /*007e*/ 	.short	0x0020


	//----- nvinfo : EIATTR_PARAM_CBANK
	.align		4
        /*0080*/ 	.byte	0x04, 0x0a
        /*0082*/ 	.short	(.L_25 - .L_24)
	.align		4
.L_24:
        /*0084*/ 	.word	index@(.nv.constant0.triton_poi_fused_clone_2)
        /*0088*/ 	.short	0x0210
        /*008a*/ 	.short	0x0020


	//----- nvinfo : EIATTR_SW_WAR
	.align		4
.L_25:
        /*008c*/ 	.byte	0x04, 0x36
        /*008e*/ 	.short	(.L_27 - .L_26)
.L_26:
        /*0090*/ 	.word	0x00000008
.L_27:


//--------------------- .nv.callgraph             --------------------------
	.section	.nv.callgraph,"",@"SHT_CUDA_CALLGRAPH"
	.align	4
	.sectionentsize	8
	.align		4
        /*0000*/ 	.word	0x00000000
	.align		4
        /*0004*/ 	.word	0xffffffff
	.align		4
        /*0008*/ 	.word	0x00000000
	.align		4
        /*000c*/ 	.word	0xfffffffe
	.align		4
        /*0010*/ 	.word	0x00000000
	.align		4
        /*0014*/ 	.word	0xfffffffd
	.align		4
        /*0018*/ 	.word	0x00000000
	.align		4
        /*001c*/ 	.word	0xfffffffc


//--------------------- .text.triton_poi_fused_clone_2 --------------------------
	.section	.text.triton_poi_fused_clone_2,"ax",@progbits
	.sectionflags	@"SHF_BARRIERS=1"
	.align	128
        .global         triton_poi_fused_clone_2
        .type           triton_poi_fused_clone_2,@function
        .size           triton_poi_fused_clone_2,(.L_x_1 - triton_poi_fused_clone_2)
        .other          triton_poi_fused_clone_2,@"STO_CUDA_ENTRY STV_DEFAULT"
triton_poi_fused_clone_2:
.text.triton_poi_fused_clone_2:
[----:B------:R-:W0:Y:S02]  /*0000*/  LDC R1, c[0x0][0x28] ;  /* 0x00000a00ff017b82 */ /* 0x000e240000000800 */
[----:B------:R-:W1:Y:S01]  /*0010*/  S2R R0, SR_CTAID.Y ;  /* 0x0000000000007919 */ /* 0x000e620000002600 */
[----:B------:R-:W2:Y:S01]  /*0020*/  LDC.64 R4, c[0x0][0x218] ;  /* 0x00008600ff047b82 */ /* 0x000ea20000000a00 */
[----:B------:R-:W-:Y:S01]  /*0030*/  ULDC.64 UR6, c[0x0][0x208] ;  /* 0x0000820000067ab9 */ /* 0x000fe20000000a00 */
[----:B------:R-:W3:Y:S01]  /*0040*/  S2R R13, SR_TID.X ;  /* 0x00000000000d7919 */ /* 0x000ee20000002100 */
[----:B------:R-:W4:Y:S05]  /*0050*/  S2R R8, SR_CTAID.X ;  /* 0x0000000000087919 */ /* 0x000f2a0000002500 */
[----:B------:R-:W5:Y:S01]  /*0060*/  LDC.64 R2, c[0x0][0x210] ;  /* 0x00008400ff027b82 */ /* 0x000f620000000a00 */
[----:B-1----:R-:W-:Y:S01]  /*0070*/  IMAD.SHL.U32 R0, R0, 0x10, RZ ;  /* 0x0000001000007824 */ /* 0x002fe200078e00ff */
[----:B---3--:R-:W-:-:S04]  /*0080*/  SHF.R.U32.HI R9, RZ, 0x4, R13 ;  /* 0x00000004ff097819 */ /* 0x008fc8000001160d */
[----:B------:R-:W-:Y:S01]  /*0090*/  LOP3.LUT R6, R0, 0xf, R13, 0xf8, !PT ;  /* 0x0000000f00067812 */ /* 0x000fe200078ef80d */
[----:B----4-:R-:W-:Y:S01]  /*00a0*/  IMAD.SHL.U32 R8, R8, 0x2, RZ ;  /* 0x0000000208087824 */ /* 0x010fe200078e00ff */
[----:B------:R-:W-:Y:S02]  /*00b0*/  SGXT.U32 R9, R9, 0x1 ;  /* 0x000000010909781a */ /* 0x000fe40000000000 */
[----:B------:R-:W-:Y:S02]  /*00c0*/  SHF.R.S32.HI R7, RZ, 0x1f, R6 ;  /* 0x0000001fff077819 */ /* 0x000fe40000011406 */
[----:B------:R-:W-:Y:S02]  /*00d0*/  ISETP.GE.AND P1, PT, R6, 0x10, PT ;  /* 0x000000100600780c */ /* 0x000fe40003f26270 */
[----:B------:R-:W-:Y:S02]  /*00e0*/  LEA.HI R10, R7, R6, RZ, 0x2 ;  /* 0x00000006070a7211 */ /* 0x000fe400078f10ff */
[----:B------:R-:W-:-:S02]  /*00f0*/  LOP3.LUT R7, R8, R9, RZ, 0xfc, !PT ;  /* 0x0000000908077212 */ /* 0x000fc400078efcff */
[C---:B------:R-:W-:Y:S01]  /*0100*/  LOP3.LUT R11, R10.reuse, 0xfffffffc, RZ, 0xc0, !PT ;  /* 0xfffffffc0a0b7812 */ /* 0x040fe200078ec0ff */
[----:B------:R-:W-:Y:S01]  /*0110*/  IMAD.SHL.U32 R10, R10, 0x4, RZ ;  /* 0x000000040a0a7824 */ /* 0x000fe200078e00ff */
[----:B------:R-:W-:-:S03]  /*0120*/  ISETP.GE.AND P0, PT, R7, 0x4, PT ;  /* 0x000000040700780c */ /* 0x000fc60003f06270 */
[----:B------:R-:W-:Y:S01]  /*0130*/  IMAD.IADD R11, R6, 0x1, -R11 ;  /* 0x00000001060b7824 */ /* 0x000fe200078e0a0b */
[----:B------:R-:W-:Y:S02]  /*0140*/  LOP3.LUT R10, R10, 0xfffffff0, RZ, 0xc0, !PT ;  /* 0xfffffff00a0a7812 */ /* 0x000fe400078ec0ff */
[----:B------:R-:W-:Y:S01]  /*0150*/  ISETP.LT.AND P0, PT, R6, 0x10, !P0 ;  /* 0x000000100600780c */ /* 0x000fe20004701270 */
[----:B------:R-:W-:Y:S02]  /*0160*/  IMAD R7, R7, 0x4, R11 ;  /* 0x0000000407077824 */ /* 0x000fe400078e020b */
[----:B--2---:R-:W-:-:S04]  /*0170*/  IMAD.WIDE R4, R11, 0x4, R4 ;  /* 0x000000040b047825 */ /* 0x004fc800078e0204 */
[----:B------:R-:W-:Y:S02]  /*0180*/  IMAD.IADD R7, R7, 0x1, R10 ;  /* 0x0000000107077824 */ /* 0x000fe400078e020a */
[----:B------:R-:W-:Y:S02]  /*0190*/  IMAD.MOV.U32 R11, RZ, RZ, RZ ;  /* 0x000000ffff0b7224 */ /* 0x000fe400078e00ff */
[----:B------:R-:W-:Y:S02]  /*01a0*/  IMAD.MOV.U32 R6, RZ, RZ, RZ ;  /* 0x000000ffff067224 */ /* 0x000fe400078e00ff */
[----:B-----5:R-:W-:Y:S02]  /*01b0*/  IMAD.WIDE R2, R7, 0x4, R2 ;  /* 0x0000000407027825 */ /* 0x020fe400078e0202 */
[----:B------:R-:W2:Y:S04]  /*01c0*/  @!P1 LDG.E.EL R11, desc[UR6][R4.64] ;  /* 0x00000006040b9981 */ /* 0x000ea8000c2e1900 */
[----:B------:R1:W2:Y:S01]  /*01d0*/  @P0 LDG.E.EL R6, desc[UR6][R2.64] ;  /* 0x0000000602060981 */ /* 0x0002a2000c2e1900 */
[----:B------:R-:W3:Y:S01]  /*01e0*/  S2UR UR5, SR_CgaCtaId ;  /* 0x00000000000579c3 */ /* 0x000ee20000008800 */
[----:B------:R-:W-:Y:S01]  /*01f0*/  IMAD.SHL.U32 R10, R13, 0x2, RZ ;  /* 0x000000020d0a7824 */ /* 0x000fe200078e00ff */
[----:B------:R-:W-:Y:S01]  /*0200*/  UMOV UR4, 0x400 ;  /* 0x0000040000047882 */ /* 0x000fe20000000000 */
[----:B------:R-:W-:-:S02]  /*0210*/  SHF.R.U32.HI R7, RZ, 0x1, R13 ;  /* 0x00000001ff077819 */ /* 0x000fc4000001160d */
[----:B------:R-:W-:Y:S02]  /*0220*/  LOP3.LUT R8, R8, 0x1, R13, 0xf8, !PT ;  /* 0x0000000108087812 */ /* 0x000fe400078ef80d */
[----:B------:R-:W-:Y:S02]  /*0230*/  LOP3.LUT R12, R10, 0x1e, RZ, 0xc0, !PT ;  /* 0x0000001e0a0c7812 */ /* 0x000fe400078ec0ff */
[----:B------:R-:W-:Y:S02]  /*0240*/  LOP3.LUT R9, R9, 0x1e, R10, 0xf8, !PT ;  /* 0x0000001e09097812 */ /* 0x000fe400078ef80a */
[----:B------:R-:W-:Y:S02]  /*0250*/  SGXT.U32 R7, R7, 0x4 ;  /* 0x000000040707781a */ /* 0x000fe40000000000 */
[----:B------:R-:W-:Y:S02]  /*0260*/  ISETP.GE.AND P0, PT, R8, 0x4, PT ;  /* 0x000000040800780c */ /* 0x000fe40003f06270 */
[----:B------:R-:W-:-:S02]  /*0270*/  LOP3.LUT R7, R0, R7, RZ, 0xfc, !PT ;  /* 0x0000000700077212 */ /* 0x000fc400078efcff */
[----:B------:R-:W-:Y:S02]  /*0280*/  LOP3.LUT R10, R10, 0x3c, RZ, 0xc0, !PT ;  /* 0x0000003c0a0a7812 */ /* 0x000fe400078ec0ff */
[----:B------:R-:W-:Y:S02]  /*0290*/  ISETP.LT.AND P0, PT, R7, 0x10, !P0 ;  /* 0x000000100700780c */ /* 0x000fe40004701270 */
[----:B------:R-:W-:Y:S01]  /*02a0*/  LOP3.LUT R0, R13, 0x1f, RZ, 0xc0, !PT ;  /* 0x0000001f0d007812 */ /* 0x000fe200078ec0ff */
[----:B---3--:R-:W-:-:S06]  /*02b0*/  UPRMT UR4, UR5, 0x654, UR4 ;  /* 0x0000065405047896 */ /* 0x008fcc0008000004 */
[----:B------:R-:W-:Y:S01]  /*02c0*/  LEA R12, R12, UR4, 0x1 ;  /* 0x000000040c0c7c11 */ /* 0x000fe2000f8e08ff */
[----:B-1----:R-:W-:-:S04]  /*02d0*/  VIADD R3, R10, UR4 ;  /* 0x000000040a037c36 */ /* 0x002fc80008000000 */
[----:B------:R-:W-:Y:S02]  /*02e0*/  IMAD R9, R9, 0x4, R12 ;  /* 0x0000000409097824 */ /* 0x000fe400078e020c */
[----:B------:R-:W-:Y:S02]  /*02f0*/  IMAD R0, R0, 0x4, R3 ;  /* 0x0000000400007824 */ /* 0x000fe400078e0203 */
[----:B--2---:R-:W-:-:S05]  /*0300*/  FADD R6, R11, R6 ;  /* 0x000000060b067221 */ /* 0x004fca0000000000 */
[----:B------:R1:W-:Y:S01]  /*0310*/  STS [R9], R6 ;  /* 0x0000000609007388 */ /* 0x0003e20000000800 */
[----:B------:R-:W-:Y:S06]  /*0320*/  BAR.SYNC.DEFER_BLOCKING 0x0 ;  /* 0x0000000000007b1d */ /* 0x000fec0000010000 */
[----:B-1----:R-:W-:Y:S05]  /*0330*/  @!P0 EXIT ;  /* 0x000000000000894d */ /* 0x002fea0003800000 */
[----:B------:R-:W0:Y:S01]  /*0340*/  LDS R5, [R0] ;  /* 0x0000000000057984 */ /* 0x000e220000000800 */
[----:B------:R-:W1:Y:S01]  /*0350*/  LDC.64 R2, c[0x0][0x220] ;  /* 0x00008800ff027b82 */ /* 0x000e620000000a00 */
[----:B------:R-:W-:-:S04]  /*0360*/  IMAD R7, R7, 0x4, R8 ;  /* 0x0000000407077824 */ /* 0x000fc800078e0208 */
[----:B-1----:R-:W-:-:S05]  /*0370*/  IMAD.WIDE R2, R7, 0x4, R2 ;  /* 0x0000000407027825 */ /* 0x002fca00078e0202 */
[----:B0-----:R-:W-:Y:S01]  /*0380*/  STG.E desc[UR6][R2.64], R5 ;  /* 0x0000000502007986 */ /* 0x001fe2000c101906 */
[----:B------:R-:W-:Y:S05]  /*0390*/  EXIT ;  /* 0x000000000000794d */ /* 0x000fea0003800000 */
.L_x_0:
[----:B------:R-:W-:-:S00]  /*03a0*/  BRA `(.L_x_0) ;  /* 0xfffffffc00fc7947 */ /* 0x000fc0000383ffff */
[----:B------:R-:W-:-:S00]  /*03b0*/  NOP ;  /* 0x0000000000007918 */ /* 0x000fc00000000000 */
        /* <DEDUP_REMOVED lines=12> */
.L_x_1:


//--------------------- .nv.shared.triton_poi_fused_clone_2 --------------------------
	.section	.nv.shared.triton_poi_fused_clone_2,"aw",@nobits
	.sectionflags	@""
	.align	16
	.zero		1024


//--------------------- .nv.constant0.triton_poi_fused_clone_2 --------------------------
	.section	.nv.constant0.triton_poi_fused_clone_2,"a",@progbits
	.sectionflags	@""
	.align	4
.nv.constant0.triton_poi_fused_clone_2:
	.zero		560
